	.headerflags	@"EF_CUDA_TEXMODE_UNIFIED EF_CUDA_64BIT_ADDRESS EF_CUDA_ACCELERATORS EF_CUDA_SM90 EF_CUDA_VIRTUAL_SM(EF_CUDA_SM90)"
	.elftype	@"ET_EXEC"


//--------------------- .nv.info                  --------------------------
	.section	.nv.info,"",@"SHT_CUDA_INFO"
	.align	4


	//----- nvinfo : EIATTR_REGCOUNT
	.align		4
        /*0000*/ 	.byte	0x04, 0x2f
        /*0002*/ 	.short	(.L_3 - .L_2)
	.align		4
.L_2:
        /*0004*/ 	.word	index@(triton_poi_fused__native_batch_norm_legit_no_training_convolution_hardtanh_75)
        /*0008*/ 	.word	0x0000001f


	//----- nvinfo : EIATTR_MIN_STACK_SIZE
	.align		4
.L_3:
        /*000c*/ 	.byte	0x04, 0x12
        /*000e*/ 	.short	(.L_5 - .L_4)
	.align		4
.L_4:
        /*0010*/ 	.word	index@(triton_poi_fused__native_batch_norm_legit_no_training_convolution_hardtanh_75)
        /*0014*/ 	.word	0x00000000


	//----- nvinfo : EIATTR_FRAME_SIZE
	.align		4
.L_5:
        /*0018*/ 	.byte	0x04, 0x11
        /*001a*/ 	.short	(.L_7 - .L_6)
	.align		4
.L_6:
        /*001c*/ 	.word	index@(triton_poi_fused__native_batch_norm_legit_no_training_convolution_hardtanh_75)
        /*0020*/ 	.word	0x00000000


	//----- nvinfo : EIATTR_MIN_STACK_SIZE
	.align		4
.L_7:
        /*0024*/ 	.byte	0x04, 0x12
        /*0026*/ 	.short	(.L_9 - .L_8)
	.align		4
.L_8:
        /*0028*/ 	.word	index@(triton_poi_fused__native_batch_norm_legit_no_training_convolution_hardtanh_75)
        /*002c*/ 	.word	0x00000000
.L_9:


//--------------------- .nv.info.triton_poi_fused__native_batch_norm_legit_no_training_convolution_hardtanh_75 --------------------------
	.section	.nv.info.triton_poi_fused__native_batch_norm_legit_no_training_convolution_hardtanh_75,"",@"SHT_CUDA_INFO"
	.sectionflags	@""
	.align	4


	//----- nvinfo : EIATTR_CUDA_API_VERSION
	.align		4
        /*0000*/ 	.byte	0x04, 0x37
        /*0002*/ 	.short	(.L_11 - .L_10)
.L_10:
        /*0004*/ 	.word	0x0000007c


	//----- nvinfo : EIATTR_KPARAM_INFO
	.align		4
.L_11:
        /*0008*/ 	.byte	0x04, 0x17
        /*000a*/ 	.short	(.L_13 - .L_12)
.L_12:
        /*000c*/ 	.word	0x00000000
        /*0010*/ 	.short	0x0007
        /*0012*/ 	.short	0x0038
        /*0014*/ 	.byte	0x00, 0xf0, 0x11, 0x00


	//----- nvinfo : EIATTR_KPARAM_INFO
	.align		4
.L_13:
        /*0018*/ 	.byte	0x04, 0x17
        /*001a*/ 	.short	(.L_15 - .L_14)
.L_14:
        /*001c*/ 	.word	0x00000000
        /*0020*/ 	.short	0x0006
        /*0022*/ 	.short	0x0030
        /*0024*/ 	.byte	0x00, 0xf4, 0x21, 0x00


	//----- nvinfo : EIATTR_KPARAM_INFO
	.align		4
.L_15:
        /*0028*/ 	.byte	0x04, 0x17
        /*002a*/ 	.short	(.L_17 - .L_16)
.L_16:
        /*002c*/ 	.word	0x00000000
        /*0030*/ 	.short	0x0005
        /*0032*/ 	.short	0x0028
        /*0034*/ 	.byte	0x00, 0xf4, 0x21, 0x00


	//----- nvinfo : EIATTR_KPARAM_INFO
	.align		4
.L_17:
        /*0038*/ 	.byte	0x04, 0x17
        /*003a*/ 	.short	(.L_19 - .L_18)
.L_18:
        /*003c*/ 	.word	0x00000000
        /*0040*/ 	.short	0x0004
        /*0042*/ 	.short	0x0020
        /*0044*/ 	.byte	0x00, 0xf4, 0x21, 0x00


	//----- nvinfo : EIATTR_KPARAM_INFO
	.align		4
.L_19:
        /*0048*/ 	.byte	0x04, 0x17
        /*004a*/ 	.short	(.L_21 - .L_20)
.L_20:
        /*004c*/ 	.word	0x00000000
        /*0050*/ 	.short	0x0003
        /*0052*/ 	.short	0x0018
        /*0054*/ 	.byte	0x00, 0xf4, 0x21, 0x00


	//----- nvinfo : EIATTR_KPARAM_INFO
	.align		4
.L_21:
        /*0058*/ 	.byte	0x04, 0x17
        /*005a*/ 	.short	(.L_23 - .L_22)
.L_22:
        /*005c*/ 	.word	0x00000000
        /*0060*/ 	.short	0x0002
        /*0062*/ 	.short	0x0010
        /*0064*/ 	.byte	0x00, 0xf4, 0x21, 0x00


	//----- nvinfo : EIATTR_KPARAM_INFO
	.align		4
.L_23:
        /*0068*/ 	.byte	0x04, 0x17
        /*006a*/ 	.short	(.L_25 - .L_24)
.L_24:
        /*006c*/ 	.word	0x00000000
        /*0070*/ 	.short	0x0001
        /*0072*/ 	.short	0x0008
        /*0074*/ 	.byte	0x00, 0xf4, 0x21, 0x00


	//----- nvinfo : EIATTR_KPARAM_INFO
	.align		4
.L_25:
        /*0078*/ 	.byte	0x04, 0x17
        /*007a*/ 	.short	(.L_27 - .L_26)
.L_26:
        /*007c*/ 	.word	0x00000000
        /*0080*/ 	.short	0x0000
        /*0082*/ 	.short	0x0000
        /*0084*/ 	.byte	0x00, 0xf4, 0x21, 0x00


	//----- nvinfo : EIATTR_SPARSE_MMA_MASK
	.align		4
.L_27:
        /*0088*/ 	.byte	0x03, 0x50
        /*008a*/ 	.short	0x0000


	//----- nvinfo : EIATTR_MAXREG_COUNT
	.align		4
        /*008c*/ 	.byte	0x03, 0x1b
        /*008e*/ 	.short	0x00ff


	//----- nvinfo : EIATTR_EXIT_INSTR_OFFSETS
	.align		4
        /*0090*/ 	.byte	0x04, 0x1c
        /*0092*/ 	.short	(.L_29 - .L_28)


	//   ....[0]....
.L_28:
        /*0094*/ 	.word	0x000005f0


	//   ....[1]....
        /*0098*/ 	.word	0x00000610


	//----- nvinfo : EIATTR_REQNTID
	.align		4
.L_29:
        /*009c*/ 	.byte	0x04, 0x10
        /*009e*/ 	.short	(.L_31 - .L_30)
.L_30:
        /*00a0*/ 	.word	0x00000080
        /*00a4*/ 	.word	0x00000001
        /*00a8*/ 	.word	0x00000001


	//----- nvinfo : EIATTR_CBANK_PARAM_SIZE
	.align		4
.L_31:
        /*00ac*/ 	.byte	0x03, 0x19
        /*00ae*/ 	.short	0x003c


	//----- nvinfo : EIATTR_PARAM_CBANK
	.align		4
        /*00b0*/ 	.byte	0x04, 0x0a
        /*00b2*/ 	.short	(.L_33 - .L_32)
	.align		4
.L_32:
        /*00b4*/ 	.word	index@(.nv.constant0.triton_poi_fused__native_batch_norm_legit_no_training_convolution_hardtanh_75)
        /*00b8*/ 	.short	0x0210
        /*00ba*/ 	.short	0x003c


	//----- nvinfo : EIATTR_SW_WAR
	.align		4
.L_33:
        /*00bc*/ 	.byte	0x04, 0x36
        /*00be*/ 	.short	(.L_35 - .L_34)
.L_34:
        /*00c0*/ 	.word	0x00000008
.L_35:


//--------------------- .nv.callgraph             --------------------------
	.section	.nv.callgraph,"",@"SHT_CUDA_CALLGRAPH"
	.align	4
	.sectionentsize	8
	.align		4
        /*0000*/ 	.word	0x00000000
	.align		4
        /*0004*/ 	.word	0xffffffff
	.align		4
        /*0008*/ 	.word	0x00000000
	.align		4
        /*000c*/ 	.word	0xfffffffe
	.align		4
        /*0010*/ 	.word	0x00000000
	.align		4
        /*0014*/ 	.word	0xfffffffd
	.align		4
        /*0018*/ 	.word	0x00000000
	.align		4
        /*001c*/ 	.word	0xfffffffc


//--------------------- .nv.constant4             --------------------------
	.section	.nv.constant4,"a",@progbits
	.align	8
	.align		8
.nv.constant4:
        /*0000*/ 	.dword	_$_str
	.align		8
        /*0008*/ 	.dword	_$_str_$_2


//--------------------- .text.triton_poi_fused__native_batch_norm_legit_no_training_convolution_hardtanh_75 --------------------------
	.section	.text.triton_poi_fused__native_batch_norm_legit_no_training_convolution_hardtanh_75,"ax",@progbits
	.align	128
        .global         triton_poi_fused__native_batch_norm_legit_no_training_convolution_hardtanh_75
        .type           triton_poi_fused__native_batch_norm_legit_no_training_convolution_hardtanh_75,@function
        .size           triton_poi_fused__native_batch_norm_legit_no_training_convolution_hardtanh_75,(.L_x_1 - triton_poi_fused__native_batch_norm_legit_no_training_convolution_hardtanh_75)
        .other          triton_poi_fused__native_batch_norm_legit_no_training_convolution_hardtanh_75,@"STO_CUDA_ENTRY STV_DEFAULT"
triton_poi_fused__native_batch_norm_legit_no_training_convolution_hardtanh_75:
.text.triton_poi_fused__native_batch_norm_legit_no_training_convolution_hardtanh_75:
[----:B------:R-:W0:Y:S01]  /*0000*/  LDC R1, c[0x0][0x28] ;  /* 0x00000a00ff017b82 */ /* 0x000e220000000800 */
[----:B------:R-:W1:Y:S07]  /*0010*/  S2R R0, SR_TID.X ;  /* 0x0000000000007919 */ /* 0x000e6e0000002100 */
[----:B------:R-:W2:Y:S01]  /*0020*/  LDC.64 R2, c[0x0][0x228] ;  /* 0x00008a00ff027b82 */ /* 0x000ea20000000a00 */
[----:B------:R-:W-:Y:S01]  /*0030*/  CS2R R18, SRZ ;  /* 0x0000000000127805 */ /* 0x000fe2000001ff00 */
[----:B------:R-:W-:Y:S01]  /*0040*/  ULDC.64 UR4, c[0x0][0x208] ;  /* 0x0000820000047ab9 */ /* 0x000fe20000000a00 */
[----:B------:R-:W3:Y:S05]  /*0050*/  S2R R17, SR_CTAID.X ;  /* 0x0000000000117919 */ /* 0x000eea0000002500 */
[----:B------:R-:W4:Y:S08]  /*0060*/  LDC.64 R10, c[0x0][0x218] ;  /* 0x00008600ff0a7b82 */ /* 0x000f300000000a00 */
[----:B------:R-:W5:Y:S08]  /*0070*/  LDC.64 R14, c[0x0][0x210] ;  /* 0x00008400ff0e7b82 */ /* 0x000f700000000a00 */
[----:B------:R-:W4:Y:S01]  /*0080*/  LDC.64 R8, c[0x0][0x220] ;  /* 0x00008800ff087b82 */ /* 0x000f220000000a00 */
[----:B-1----:R-:W-:-:S04]  /*0090*/  SHF.L.U32 R0, R0, 0x1, RZ ;  /* 0x0000000100007819 */ /* 0x002fc800000006ff */
[----:B------:R-:W-:-:S04]  /*00a0*/  LOP3.LUT R0, R0, 0xfe, RZ, 0xc0, !PT ;  /* 0x000000fe00007812 */ /* 0x000fc800078ec0ff */
[----:B---3--:R-:W-:-:S04]  /*00b0*/  LEA R17, R17, R0, 0x8 ;  /* 0x0000000011117211 */ /* 0x008fc800078e40ff */
[----:B------:R-:W-:Y:S01]  /*00c0*/  IADD3 R23, R17, 0x1, RZ ;  /* 0x0000000111177810 */ /* 0x000fe20007ffe0ff */
[C---:B------:R-:W-:Y:S01]  /*00d0*/  IMAD.HI R0, R17.reuse, 0x487ede05, RZ ;  /* 0x487ede0511007827 */ /* 0x040fe200078e02ff */
[----:B------:R-:W-:-:S03]  /*00e0*/  ISETP.GE.AND P0, PT, R17, 0x1c40, PT ;  /* 0x00001c401100780c */ /* 0x000fc60003f06270 */
[----:B------:R-:W-:Y:S01]  /*00f0*/  IMAD.HI R4, R23, 0x487ede05, RZ ;  /* 0x487ede0517047827 */ /* 0x000fe200078e02ff */
[----:B------:R-:W-:-:S04]  /*0100*/  SHF.R.U32.HI R5, RZ, 0x1f, R0 ;  /* 0x0000001fff057819 */ /* 0x000fc80000011600 */
[----:B------:R-:W-:Y:S02]  /*0110*/  LEA.HI.SX32 R0, R0, R5, 0x1b ;  /* 0x0000000500007211 */ /* 0x000fe400078fdaff */
[----:B------:R-:W-:-:S03]  /*0120*/  SHF.R.U32.HI R5, RZ, 0x1f, R4 ;  /* 0x0000001fff057819 */ /* 0x000fc60000011604 */
[----:B------:R-:W-:Y:S01]  /*0130*/  IMAD R25, R0, -0x71, R17 ;  /* 0xffffff8f00197824 */ /* 0x000fe200078e0211 */
[----:B------:R-:W-:Y:S01]  /*0140*/  LEA.HI.SX32 R4, R4, R5, 0x1b ;  /* 0x0000000504047211 */ /* 0x000fe200078fdaff */
[----:B------:R-:W-:Y:S02]  /*0150*/  HFMA2.MMA R0, -RZ, RZ, 0, 0 ;  /* 0x00000000ff007435 */ /* 0x000fe400000001ff */
[----:B--2---:R-:W-:-:S04]  /*0160*/  IMAD.WIDE R6, R25, 0x4, R2 ;  /* 0x0000000419067825 */ /* 0x004fc800078e0202 */
[----:B------:R-:W-:Y:S01]  /*0170*/  IMAD R23, R4, -0x71, R23 ;  /* 0xffffff8f04177824 */ /* 0x000fe200078e0217 */
[----:B------:R1:W2:Y:S01]  /*0180*/  @!P0 LDG.E.EL R18, desc[UR4][R6.64] ;  /* 0x0000000406128981 */ /* 0x0002a2000c2e1900 */
[----:B------:R-:W3:Y:S02]  /*0190*/  LDC.64 R4, c[0x0][0x238] ;  /* 0x00008e00ff047b82 */ /* 0x000ee40000000a00 */
[----:B------:R-:W-:-:S05]  /*01a0*/  IMAD.WIDE R12, R23, 0x4, R2 ;  /* 0x00000004170c7825 */ /* 0x000fca00078e0202 */
[----:B------:R5:W2:Y:S01]  /*01b0*/  @!P0 LDG.E.EL R0, desc[UR4][R12.64] ;  /* 0x000000040c008981 */ /* 0x000aa2000c2e1900 */
[----:B------:R-:W3:Y:S01]  /*01c0*/  LDC.64 R2, c[0x0][0x230] ;  /* 0x00008c00ff027b82 */ /* 0x000ee20000000a00 */
[----:B------:R-:W-:Y:S01]  /*01d0*/  CS2R R20, SRZ ;  /* 0x0000000000147805 */ /* 0x000fe2000001ff00 */
[----:B----4-:R-:W-:Y:S01]  /*01e0*/  IMAD.WIDE R26, R25, 0x4, R10 ;  /* 0x00000004191a7825 */ /* 0x010fe200078e020a */
[----:B-1----:R-:W-:-:S03]  /*01f0*/  CS2R R6, SRZ ;  /* 0x0000000000067805 */ /* 0x002fc6000001ff00 */
[----:B------:R-:W-:Y:S01]  /*0200*/  IMAD.WIDE R10, R23, 0x4, R10 ;  /* 0x00000004170a7825 */ /* 0x000fe200078e020a */
[----:B------:R-:W-:Y:S01]  /*0210*/  MOV R16, RZ ;  /* 0x000000ff00107202 */ /* 0x000fe20000000f00 */
[----:B------:R3:W4:Y:S02]  /*0220*/  @!P0 LDG.E.EL R21, desc[UR4][R26.64] ;  /* 0x000000041a158981 */ /* 0x000724000c2e1900 */
[----:B-----5:R-:W-:Y:S02]  /*0230*/  IMAD.WIDE R14, R17, 0x4, R14 ;  /* 0x00000004110e7825 */ /* 0x020fe400078e020e */
[----:B------:R1:W5:Y:S02]  /*0240*/  @!P0 LDG.E.EL R20, desc[UR4][R10.64] ;  /* 0x000000040a148981 */ /* 0x000364000c2e1900 */
[--C-:B0-----:R-:W-:Y:S02]  /*0250*/  IMAD.WIDE R12, R25, 0x4, R8.reuse ;  /* 0x00000004190c7825 */ /* 0x101fe400078e0208 */
[----:B------:R-:W4:Y:S02]  /*0260*/  @!P0 LDG.E.64 R6, desc[UR4][R14.64] ;  /* 0x000000040e068981 */ /* 0x000f24000c1e1b00 */
[----:B------:R-:W-:Y:S01]  /*0270*/  IMAD.WIDE R8, R23, 0x4, R8 ;  /* 0x0000000417087825 */ /* 0x000fe200078e0208 */
[----:B------:R-:W-:Y:S01]  /*0280*/  HFMA2.MMA R28, -RZ, RZ, 0, 0 ;  /* 0x00000000ff1c7435 */ /* 0x000fe200000001ff */
[----:B------:R-:W4:Y:S02]  /*0290*/  @!P0 LDG.E.EL R19, desc[UR4][R12.64] ;  /* 0x000000040c138981 */ /* 0x000f24000c2e1900 */
[----:B---3--:R-:W-:-:S02]  /*02a0*/  IMAD.WIDE R26, R25, 0x4, R2 ;  /* 0x00000004191a7825 */ /* 0x008fc400078e0202 */
[----:B------:R-:W3:Y:S01]  /*02b0*/  @!P0 LDG.E.EL R16, desc[UR4][R8.64] ;  /* 0x0000000408108981 */ /* 0x000ee2000c2e1900 */
[----:B-1----:R-:W-:Y:S01]  /*02c0*/  MOV R11, RZ ;  /* 0x000000ff000b7202 */ /* 0x002fe20000000f00 */
[----:B------:R-:W-:-:S03]  /*02d0*/  IMAD.WIDE R24, R25, 0x4, R4 ;  /* 0x0000000419187825 */ /* 0x000fc600078e0204 */
[----:B------:R-:W3:Y:S01]  /*02e0*/  @!P0 LDG.E.EL R28, desc[UR4][R26.64] ;  /* 0x000000041a1c8981 */ /* 0x000ee2000c2e1900 */
[----:B------:R-:W-:-:S04]  /*02f0*/  IMAD.WIDE R2, R23, 0x4, R2 ;  /* 0x0000000417027825 */ /* 0x000fc800078e0202 */
[----:B------:R-:W-:Y:S01]  /*0300*/  IMAD.WIDE R4, R23, 0x4, R4 ;  /* 0x0000000417047825 */ /* 0x000fe200078e0204 */
[----:B------:R-:W-:-:S04]  /*0310*/  CS2R R22, SRZ ;  /* 0x0000000000167805 */ /* 0x000fc8000001ff00 */
[----:B------:R-:W3:Y:S04]  /*0320*/  @!P0 LDG.E.EL R11, desc[UR4][R4.64] ;  /* 0x00000004040b8981 */ /* 0x000ee8000c2e1900 */
[----:B------:R-:W3:Y:S04]  /*0330*/  @!P0 LDG.E.EL R23, desc[UR4][R24.64] ;  /* 0x0000000418178981 */ /* 0x000ee8000c2e1900 */
[----:B------:R0:W3:Y:S02]  /*0340*/  @!P0 LDG.E.EL R22, desc[UR4][R2.64] ;  /* 0x0000000402168981 */ /* 0x0000e4000c2e1900 */
[----:B0-----:R-:W-:Y:S01]  /*0350*/  HFMA2.MMA R2, -RZ, RZ, 1.625, 0 ;  /* 0x3e800000ff027435 */ /* 0x001fe200000001ff */
[----:B--2---:R-:W-:-:S04]  /*0360*/  FADD R18, R18, 9.9999997473787516356e-06 ;  /* 0x3727c5ac12127421 */ /* 0x004fc80000000000 */
[----:B------:R-:W0:Y:S01]  /*0370*/  MUFU.SQRT R8, R18 ;  /* 0x0000001200087308 */ /* 0x000e220000002000 */
[----:B------:R-:W-:-:S07]  /*0380*/  FADD R0, R0, 9.9999997473787516356e-06 ;  /* 0x3727c5ac00007421 */ /* 0x000fce0000000000 */
[----:B------:R-:W1:Y:S01]  /*0390*/  MUFU.SQRT R9, R0 ;  /* 0x0000000000097308 */ /* 0x000e620000002000 */
[C---:B0-----:R-:W-:Y:S02]  /*03a0*/  FSETP.GT.AND P1, PT, R8.reuse, 8.50705917302346158658e+37, PT ;  /* 0x7e8000000800780b */ /* 0x041fe40003f24000 */
[----:B------:R-:W-:Y:S02]  /*03b0*/  FSETP.GEU.AND P3, PT, R8, 1.175494350822287508e-38, PT ;  /* 0x008000000800780b */ /* 0x000fe40003f6e000 */
[C---:B-1----:R-:W-:Y:S02]  /*03c0*/  FSETP.GT.AND P2, PT, R9.reuse, 8.50705917302346158658e+37, PT ;  /* 0x7e8000000900780b */ /* 0x042fe40003f44000 */
[----:B------:R-:W-:-:S07]  /*03d0*/  FSETP.GEU.AND P4, PT, R9, 1.175494350822287508e-38, PT ;  /* 0x008000000900780b */ /* 0x000fce0003f8e000 */
[----:B------:R-:W-:-:S04]  /*03e0*/  @P1 FMUL R8, R8, 0.25 ;  /* 0x3e80000008081820 */ /* 0x000fc80000400000 */
[----:B------:R-:W-:Y:S01]  /*03f0*/  @!P3 FMUL R8, R8, 16777216 ;  /* 0x4b8000000808b820 */ /* 0x000fe20000400000 */
[----:B------:R-:W-:-:S04]  /*0400*/  @P2 FMUL R9, R9, 0.25 ;  /* 0x3e80000009092820 */ /* 0x000fc80000400000 */
[----:B------:R-:W-:Y:S01]  /*0410*/  @!P4 FMUL R9, R9, 16777216 ;  /* 0x4b8000000909c820 */ /* 0x000fe20000400000 */
[----:B------:R-:W0:Y:S01]  /*0420*/  MUFU.RCP R8, R8 ;  /* 0x0000000800087308 */ /* 0x000e220000001000 */
[----:B------:R-:W-:-:S07]  /*0430*/  FSEL R3, R2, 1, P1 ;  /* 0x3f80000002037808 */ /* 0x000fce0000800000 */
[----:B------:R-:W1:Y:S01]  /*0440*/  MUFU.RCP R9, R9 ;  /* 0x0000000900097308 */ /* 0x000e620000001000 */
[----:B------:R-:W-:Y:S01]  /*0450*/  FSEL R2, R2, 1, P2 ;  /* 0x3f80000002027808 */ /* 0x000fe20001000000 */
[----:B------:R-:W-:Y:S01]  /*0460*/  @!P3 FMUL R3, R3, 16777216 ;  /* 0x4b8000000303b820 */ /* 0x000fe20000400000 */
[----:B----4-:R-:W-:Y:S01]  /*0470*/  FADD R6, R21, R6 ;  /* 0x0000000615067221 */ /* 0x010fe20000000000 */
[----:B-----5:R-:W-:Y:S02]  /*0480*/  FADD R7, R20, R7 ;  /* 0x0000000714077221 */ /* 0x020fe40000000000 */
[----:B------:R-:W-:Y:S01]  /*0490*/  @!P4 FMUL R2, R2, 16777216 ;  /* 0x4b8000000202c820 */ /* 0x000fe20000400000 */
[----:B0-----:R-:W-:Y:S01]  /*04a0*/  FMUL R0, R8, R3 ;  /* 0x0000000308007220 */ /* 0x001fe20000400000 */
[----:B------:R-:W-:Y:S01]  /*04b0*/  FADD R19, R6, -R19 ;  /* 0x8000001306137221 */ /* 0x000fe20000000000 */
[----:B---3--:R-:W-:Y:S01]  /*04c0*/  FADD R16, R7, -R16 ;  /* 0x8000001007107221 */ /* 0x008fe20000000000 */
[----:B-1----:R-:W-:-:S02]  /*04d0*/  FMUL R3, R9, R2 ;  /* 0x0000000209037220 */ /* 0x002fc40000400000 */
[----:B------:R-:W-:Y:S02]  /*04e0*/  FMUL R0, R19, R0 ;  /* 0x0000000013007220 */ /* 0x000fe40000400000 */
[----:B------:R-:W-:Y:S02]  /*04f0*/  FMUL R16, R16, R3 ;  /* 0x0000000310107220 */ /* 0x000fe40000400000 */
[----:B------:R-:W-:Y:S01]  /*0500*/  FFMA R0, R0, R28, R23 ;  /* 0x0000001c00007223 */ /* 0x000fe20000000017 */
[----:B------:R-:W0:Y:S01]  /*0510*/  LDC.64 R2, c[0x0][0x240] ;  /* 0x00009000ff027b82 */ /* 0x000e220000000a00 */
[----:B------:R-:W-:-:S03]  /*0520*/  FFMA R11, R16, R22, R11 ;  /* 0x00000016100b7223 */ /* 0x000fc6000000000b */
[C---:B------:R-:W-:Y:S02]  /*0530*/  FSETP.GTU.AND P1, PT, R0.reuse, RZ, PT ;  /* 0x000000ff0000720b */ /* 0x040fe40003f2c000 */
[C---:B------:R-:W-:Y:S02]  /*0540*/  FSETP.GTU.AND P2, PT, R11.reuse, RZ, PT ;  /* 0x000000ff0b00720b */ /* 0x040fe40003f4c000 */
[----:B------:R-:W-:Y:S02]  /*0550*/  FSEL R10, R0, RZ, P1 ;  /* 0x000000ff000a7208 */ /* 0x000fe40000800000 */
[----:B------:R-:W-:Y:S02]  /*0560*/  FSEL R11, R11, RZ, P2 ;  /* 0x000000ff0b0b7208 */ /* 0x000fe40001000000 */
[C---:B------:R-:W-:Y:S02]  /*0570*/  FSETP.GEU.AND P1, PT, R10.reuse, 6, PT ;  /* 0x40c000000a00780b */ /* 0x040fe40003f2e000 */
[----:B------:R-:W-:Y:S01]  /*0580*/  FSETP.GEU.AND P2, PT, R11, 6, PT ;  /* 0x40c000000b00780b */ /* 0x000fe20003f4e000 */
[----:B------:R1:W-:Y:S01]  /*0590*/  @!P0 STG.E.64 desc[UR4][R14.64], R6 ;  /* 0x000000060e008986 */ /* 0x0003e2000c101b04 */
[----:B------:R-:W-:-:S02]  /*05a0*/  FSETP.NAN.AND P3, PT, R10, R10, PT ;  /* 0x0000000a0a00720b */ /* 0x000fc40003f68000 */
[----:B------:R-:W-:Y:S01]  /*05b0*/  FSETP.NAN.AND P4, PT, R11, R11, PT ;  /* 0x0000000b0b00720b */ /* 0x000fe20003f88000 */
[----:B0-----:R-:W-:-:S06]  /*05c0*/  IMAD.WIDE R2, R17, 0x4, R2 ;  /* 0x0000000411027825 */ /* 0x001fcc00078e0202 */
[----:B------:R-:W-:Y:S02]  /*05d0*/  @P1 SEL R10, R10, 0x40c00000, P3 ;  /* 0x40c000000a0a1807 */ /* 0x000fe40001800000 */
[----:B------:R-:W-:Y:S01]  /*05e0*/  @P2 SEL R11, R11, 0x40c00000, P4 ;  /* 0x40c000000b0b2807 */ /* 0x000fe20002000000 */
[----:B------:R-:W-:Y:S06]  /*05f0*/  @P0 EXIT ;  /* 0x000000000000094d */ /* 0x000fec0003800000 */
[----:B------:R-:W-:Y:S01]  /*0600*/  STG.E.64 desc[UR4][R2.64], R10 ;  /* 0x0000000a02007986 */ /* 0x000fe2000c101b04 */
[----:B------:R-:W-:Y:S05]  /*0610*/  EXIT ;  /* 0x000000000000794d */ /* 0x000fea0003800000 */
.L_x_0:
[----:B------:R-:W-:-:S00]  /*0620*/  BRA `(.L_x_0) ;  /* 0xfffffffc00fc7947 */ /* 0x000fc0000383ffff */
[----:B------:R-:W-:-:S00]  /*0630*/  NOP ;  /* 0x0000000000007918 */ /* 0x000fc00000000000 */
        /* <DEDUP_REMOVED lines=12> */
.L_x_1:


//--------------------- .nv.global.init           --------------------------
	.section	.nv.global.init,"aw",@progbits
.nv.global.init:
	.type		_$_str,@object
	.size		_$_str,(_$_str_$_2 - _$_str)
_$_str:
        /*0000*/ 	.byte	0x5f, 0x5f, 0x43, 0x55, 0x44, 0x41, 0x5f, 0x46, 0x54, 0x5a, 0x00
	.type		_$_str_$_2,@object
	.size		_$_str_$_2,(.L_1 - _$_str_$_2)
_$_str_$_2:
        /*000b*/ 	.byte	0x5f, 0x5f, 0x43, 0x55, 0x44, 0x41, 0x5f, 0x50, 0x52, 0x45, 0x43, 0x5f, 0x53, 0x51, 0x52, 0x54
        /*001b*/ 	.byte	0x00
.L_1:


//--------------------- .nv.constant0.triton_poi_fused__native_batch_norm_legit_no_training_convolution_hardtanh_75 --------------------------
	.section	.nv.constant0.triton_poi_fused__native_batch_norm_legit_no_training_convolution_hardtanh_75,"a",@progbits
	.sectionflags	@""
	.align	4
.nv.constant0.triton_poi_fused__native_batch_norm_legit_no_training_convolution_hardtanh_75:
	.zero		588
